	.headerflags	@"EF_CUDA_TEXMODE_UNIFIED EF_CUDA_64BIT_ADDRESS EF_CUDA_ACCELERATORS EF_CUDA_SM90 EF_CUDA_VIRTUAL_SM(EF_CUDA_SM90)"
	.elftype	@"ET_EXEC"


//--------------------- .nv.info                  --------------------------
	.section	.nv.info,"",@"SHT_CUDA_INFO"
	.align	4


	//----- nvinfo : EIATTR_REGCOUNT
	.align		4
        /*0000*/ 	.byte	0x04, 0x2f
        /*0002*/ 	.short	(.L_1 - .L_0)
	.align		4
.L_0:
        /*0004*/ 	.word	index@(triton_poi_fused_add_relu_threshold_backward_1)
        /*0008*/ 	.word	0x0000000e


	//----- nvinfo : EIATTR_MIN_STACK_SIZE
	.align		4
.L_1:
        /*000c*/ 	.byte	0x04, 0x12
        /*000e*/ 	.short	(.L_3 - .L_2)
	.align		4
.L_2:
        /*0010*/ 	.word	index@(triton_poi_fused_add_relu_threshold_backward_1)
        /*0014*/ 	.word	0x00000000


	//----- nvinfo : EIATTR_FRAME_SIZE
	.align		4
.L_3:
        /*0018*/ 	.byte	0x04, 0x11
        /*001a*/ 	.short	(.L_5 - .L_4)
	.align		4
.L_4:
        /*001c*/ 	.word	index@(triton_poi_fused_add_relu_threshold_backward_1)
        /*0020*/ 	.word	0x00000000


	//----- nvinfo : EIATTR_MIN_STACK_SIZE
	.align		4
.L_5:
        /*0024*/ 	.byte	0x04, 0x12
        /*0026*/ 	.short	(.L_7 - .L_6)
	.align		4
.L_6:
        /*0028*/ 	.word	index@(triton_poi_fused_add_relu_threshold_backward_1)
        /*002c*/ 	.word	0x00000000
.L_7:


//--------------------- .nv.info.triton_poi_fused_add_relu_threshold_backward_1 --------------------------
	.section	.nv.info.triton_poi_fused_add_relu_threshold_backward_1,"",@"SHT_CUDA_INFO"
	.sectionflags	@""
	.align	4


	//----- nvinfo : EIATTR_CUDA_API_VERSION
	.align		4
        /*0000*/ 	.byte	0x04, 0x37
        /*0002*/ 	.short	(.L_9 - .L_8)
.L_8:
        /*0004*/ 	.word	0x0000007c


	//----- nvinfo : EIATTR_KPARAM_INFO
	.align		4
.L_9:
        /*0008*/ 	.byte	0x04, 0x17
        /*000a*/ 	.short	(.L_11 - .L_10)
.L_10:
        /*000c*/ 	.word	0x00000000
        /*0010*/ 	.short	0x0003
        /*0012*/ 	.short	0x0018
        /*0014*/ 	.byte	0x00, 0xf0, 0x11, 0x00


	//----- nvinfo : EIATTR_KPARAM_INFO
	.align		4
.L_11:
        /*0018*/ 	.byte	0x04, 0x17
        /*001a*/ 	.short	(.L_13 - .L_12)
.L_12:
        /*001c*/ 	.word	0x00000000
        /*0020*/ 	.short	0x0002
        /*0022*/ 	.short	0x0010
        /*0024*/ 	.byte	0x00, 0xf4, 0x21, 0x00


	//----- nvinfo : EIATTR_KPARAM_INFO
	.align		4
.L_13:
        /*0028*/ 	.byte	0x04, 0x17
        /*002a*/ 	.short	(.L_15 - .L_14)
.L_14:
        /*002c*/ 	.word	0x00000000
        /*0030*/ 	.short	0x0001
        /*0032*/ 	.short	0x0008
        /*0034*/ 	.byte	0x00, 0xf4, 0x21, 0x00


	//----- nvinfo : EIATTR_KPARAM_INFO
	.align		4
.L_15:
        /*0038*/ 	.byte	0x04, 0x17
        /*003a*/ 	.short	(.L_17 - .L_16)
.L_16:
        /*003c*/ 	.word	0x00000000
        /*0040*/ 	.short	0x0000
        /*0042*/ 	.short	0x0000
        /*0044*/ 	.byte	0x00, 0xf4, 0x21, 0x00


	//----- nvinfo : EIATTR_SPARSE_MMA_MASK
	.align		4
.L_17:
        /*0048*/ 	.byte	0x03, 0x50
        /*004a*/ 	.short	0x0000


	//----- nvinfo : EIATTR_MAXREG_COUNT
	.align		4
        /*004c*/ 	.byte	0x03, 0x1b
        /*004e*/ 	.short	0x00ff


	//----- nvinfo : EIATTR_EXIT_INSTR_OFFSETS
	.align		4
        /*0050*/ 	.byte	0x04, 0x1c
        /*0052*/ 	.short	(.L_19 - .L_18)


	//   ....[0]....
.L_18:
        /*0054*/ 	.word	0x00000240


	//   ....[1]....
        /*0058*/ 	.word	0x00000260


	//----- nvinfo : EIATTR_REQNTID
	.align		4
.L_19:
        /*005c*/ 	.byte	0x04, 0x10
        /*005e*/ 	.short	(.L_21 - .L_20)
.L_20:
        /*0060*/ 	.word	0x00000080
        /*0064*/ 	.word	0x00000001
        /*0068*/ 	.word	0x00000001


	//----- nvinfo : EIATTR_CBANK_PARAM_SIZE
	.align		4
.L_21:
        /*006c*/ 	.byte	0x03, 0x19
        /*006e*/ 	.short	0x001c


	//----- nvinfo : EIATTR_PARAM_CBANK
	.align		4
        /*0070*/ 	.byte	0x04, 0x0a
        /*0072*/ 	.short	(.L_23 - .L_22)
	.align		4
.L_22:
        /*0074*/ 	.word	index@(.nv.constant0.triton_poi_fused_add_relu_threshold_backward_1)
        /*0078*/ 	.short	0x0210
        /*007a*/ 	.short	0x001c


	//----- nvinfo : EIATTR_SW_WAR
	.align		4
.L_23:
        /*007c*/ 	.byte	0x04, 0x36
        /*007e*/ 	.short	(.L_25 - .L_24)
.L_24:
        /*0080*/ 	.word	0x00000008
.L_25:


//--------------------- .nv.callgraph             --------------------------
	.section	.nv.callgraph,"",@"SHT_CUDA_CALLGRAPH"
	.align	4
	.sectionentsize	8
	.align		4
        /*0000*/ 	.word	0x00000000
	.align		4
        /*0004*/ 	.word	0xffffffff
	.align		4
        /*0008*/ 	.word	0x00000000
	.align		4
        /*000c*/ 	.word	0xfffffffe
	.align		4
        /*0010*/ 	.word	0x00000000
	.align		4
        /*0014*/ 	.word	0xfffffffd
	.align		4
        /*0018*/ 	.word	0x00000000
	.align		4
        /*001c*/ 	.word	0xfffffffc


//--------------------- .text.triton_poi_fused_add_relu_threshold_backward_1 --------------------------
	.section	.text.triton_poi_fused_add_relu_threshold_backward_1,"ax",@progbits
	.align	128
        .global         triton_poi_fused_add_relu_threshold_backward_1
        .type           triton_poi_fused_add_relu_threshold_backward_1,@function
        .size           triton_poi_fused_add_relu_threshold_backward_1,(.L_x_1 - triton_poi_fused_add_relu_threshold_backward_1)
        .other          triton_poi_fused_add_relu_threshold_backward_1,@"STO_CUDA_ENTRY STV_DEFAULT"
triton_poi_fused_add_relu_threshold_backward_1:
.text.triton_poi_fused_add_relu_threshold_backward_1:
[----:B------:R-:W0:Y:S02]  /*0000*/  LDC R1, c[0x0][0x28] ;  /* 0x00000a00ff017b82 */ /* 0x000e240000000800 */
[----:B------:R-:W1:Y:S01]  /*0010*/  S2R R0, SR_TID.X ;  /* 0x0000000000007919 */ /* 0x000e620000002100 */
[----:B------:R-:W2:Y:S01]  /*0020*/  LDC.64 R4, c[0x0][0x218] ;  /* 0x00008600ff047b82 */ /* 0x000ea20000000a00 */
[----:B------:R-:W-:Y:S01]  /*0030*/  CS2R R10, SRZ ;  /* 0x00000000000a7805 */ /* 0x000fe2000001ff00 */
[----:B------:R-:W-:Y:S01]  /*0040*/  ULDC.64 UR4, c[0x0][0x208] ;  /* 0x0000820000047ab9 */ /* 0x000fe20000000a00 */
[----:B------:R-:W3:Y:S01]  /*0050*/  S2R R7, SR_CTAID.X ;  /* 0x0000000000077919 */ /* 0x000ee20000002500 */
[----:B------:R-:W-:-:S04]  /*0060*/  ULDC.64 UR6, c[0x0][0x220] ;  /* 0x0000880000067ab9 */ /* 0x000fc80000000a00 */
[----:B------:R-:W4:Y:S01]  /*0070*/  LDC.64 R2, c[0x0][0x210] ;  /* 0x00008400ff027b82 */ /* 0x000f220000000a00 */
[----:B-1----:R-:W-:Y:S01]  /*0080*/  IMAD.SHL.U32 R0, R0, 0x2, RZ ;  /* 0x0000000200007824 */ /* 0x002fe200078e00ff */
[----:B---3--:R-:W-:-:S04]  /*0090*/  SHF.R.S32.HI R6, RZ, 0x17, R7 ;  /* 0x00000017ff067819 */ /* 0x008fc80000011407 */
[----:B------:R-:W-:-:S05]  /*00a0*/  LOP3.LUT R0, R0, 0xfe, RZ, 0xc0, !PT ;  /* 0x000000fe00007812 */ /* 0x000fca00078ec0ff */
[----:B------:R-:W-:Y:S01]  /*00b0*/  IMAD R7, R7, 0x100, R0 ;  /* 0x0000010007077824 */ /* 0x000fe200078e0200 */
[----:B------:R-:W-:-:S03]  /*00c0*/  SGXT R0, R6, 0x1 ;  /* 0x000000010600781a */ /* 0x000fc60000000200 */
[C---:B----4-:R-:W-:Y:S01]  /*00d0*/  IMAD.WIDE R2, R7.reuse, 0x4, R2 ;  /* 0x0000000407027825 */ /* 0x050fe200078e0202 */
[----:B------:R-:W-:Y:S02]  /*00e0*/  LEA.HI R0, R0, R7, RZ, 0x9 ;  /* 0x0000000700007211 */ /* 0x000fe400078f48ff */
[----:B------:R-:W-:Y:S02]  /*00f0*/  ISETP.GE.AND P0, PT, R7, 0x800, PT ;  /* 0x000008000700780c */ /* 0x000fe40003f06270 */
[----:B------:R-:W-:-:S05]  /*0100*/  LOP3.LUT R0, R0, 0xfffffe00, RZ, 0xc0, !PT ;  /* 0xfffffe0000007812 */ /* 0x000fca00078ec0ff */
[----:B------:R-:W-:-:S04]  /*0110*/  IMAD.IADD R9, R7, 0x1, -R0 ;  /* 0x0000000107097824 */ /* 0x000fc800078e0a00 */
[----:B--2---:R-:W-:Y:S01]  /*0120*/  IMAD.WIDE R4, R9, 0x4, R4 ;  /* 0x0000000409047825 */ /* 0x004fe200078e0204 */
[----:B------:R-:W-:-:S04]  /*0130*/  CS2R R8, SRZ ;  /* 0x0000000000087805 */ /* 0x000fc8000001ff00 */
[----:B------:R-:W2:Y:S04]  /*0140*/  @!P0 LDG.E.EL.64 R10, desc[UR4][R4.64] ;  /* 0x00000004040a8981 */ /* 0x000ea8000c2e1b00 */
[----:B------:R-:W2:Y:S02]  /*0150*/  @!P0 LDG.E.64 R8, desc[UR4][R2.64] ;  /* 0x0000000402088981 */ /* 0x000ea4000c1e1b00 */
[----:B--2---:R-:W-:Y:S01]  /*0160*/  FSETP.GEU.AND P2, PT, R8, -R10, PT ;  /* 0x8000000a0800720b */ /* 0x004fe20003f4e000 */
[----:B------:R-:W-:Y:S01]  /*0170*/  FADD R8, R10, R8 ;  /* 0x000000080a087221 */ /* 0x000fe20000000000 */
[----:B------:R-:W-:Y:S01]  /*0180*/  FADD R0, R11, R9 ;  /* 0x000000090b007221 */ /* 0x000fe20000000000 */
[----:B------:R-:W-:-:S03]  /*0190*/  FSETP.GEU.AND P1, PT, R9, -R11, PT ;  /* 0x8000000b0900720b */ /* 0x000fc60003f2e000 */
[----:B------:R-:W-:Y:S02]  /*01a0*/  FSEL R8, R8, RZ, P2 ;  /* 0x000000ff08087208 */ /* 0x000fe40001000000 */
[----:B------:R-:W-:Y:S02]  /*01b0*/  FSEL R9, R0, RZ, P1 ;  /* 0x000000ff00097208 */ /* 0x000fe40000800000 */
[----:B------:R-:W-:Y:S02]  /*01c0*/  FSETP.GTU.AND P3, PT, R8, RZ, PT ;  /* 0x000000ff0800720b */ /* 0x000fe40003f6c000 */
[----:B------:R-:W-:Y:S02]  /*01d0*/  FSETP.GTU.AND P2, PT, R9, RZ, PT ;  /* 0x000000ff0900720b */ /* 0x000fe40003f4c000 */
[----:B------:R-:W-:Y:S02]  /*01e0*/  IADD3 R6, P1, R7, UR6, RZ ;  /* 0x0000000607067c10 */ /* 0x000fe4000ff3e0ff */
[----:B------:R-:W-:-:S02]  /*01f0*/  SEL R0, RZ, 0x1, P3 ;  /* 0x00000001ff007807 */ /* 0x000fc40001800000 */
[----:B------:R-:W-:Y:S01]  /*0200*/  SEL R5, RZ, 0x100, P2 ;  /* 0x00000100ff057807 */ /* 0x000fe20001000000 */
[----:B------:R1:W-:Y:S01]  /*0210*/  @!P0 STG.E.64 desc[UR4][R2.64], R8 ;  /* 0x0000000802008986 */ /* 0x0003e2000c101b04 */
[----:B------:R-:W-:-:S03]  /*0220*/  LEA.HI.X.SX32 R7, R7, UR7, 0x1, P1 ;  /* 0x0000000707077c11 */ /* 0x000fc600088f0eff */
[----:B------:R-:W-:Y:S01]  /*0230*/  IMAD.IADD R5, R0, 0x1, R5 ;  /* 0x0000000100057824 */ /* 0x000fe200078e0205 */
[----:B------:R-:W-:Y:S06]  /*0240*/  @P0 EXIT ;  /* 0x000000000000094d */ /* 0x000fec0003800000 */
[----:B------:R-:W-:Y:S01]  /*0250*/  STG.E.U16 desc[UR4][R6.64], R5 ;  /* 0x0000000506007986 */ /* 0x000fe2000c101504 */
[----:B------:R-:W-:Y:S05]  /*0260*/  EXIT ;  /* 0x000000000000794d */ /* 0x000fea0003800000 */
.L_x_0:
[----:B------:R-:W-:-:S00]  /*0270*/  BRA `(.L_x_0) ;  /* 0xfffffffc00fc7947 */ /* 0x000fc0000383ffff */
[----:B------:R-:W-:-:S00]  /*0280*/  NOP ;  /* 0x0000000000007918 */ /* 0x000fc00000000000 */
[----:B------:R-:W-:-:S00]  /*0290*/  NOP ;  /* 0x0000000000007918 */ /* 0x000fc00000000000 */
[----:B------:R-:W-:-:S00]  /*02a0*/  NOP ;  /* 0x0000000000007918 */ /* 0x000fc00000000000 */
[----:B------:R-:W-:-:S00]  /*02b0*/  NOP ;  /* 0x0000000000007918 */ /* 0x000fc00000000000 */
[----:B------:R-:W-:-:S00]  /*02c0*/  NOP ;  /* 0x0000000000007918 */ /* 0x000fc00000000000 */
[----:B------:R-:W-:-:S00]  /*02d0*/  NOP ;  /* 0x0000000000007918 */ /* 0x000fc00000000000 */
[----:B------:R-:W-:-:S00]  /*02e0*/  NOP ;  /* 0x0000000000007918 */ /* 0x000fc00000000000 */
[----:B------:R-:W-:-:S00]  /*02f0*/  NOP ;  /* 0x0000000000007918 */ /* 0x000fc00000000000 */
.L_x_1:


//--------------------- .nv.constant0.triton_poi_fused_add_relu_threshold_backward_1 --------------------------
	.section	.nv.constant0.triton_poi_fused_add_relu_threshold_backward_1,"a",@progbits
	.sectionflags	@""
	.align	4
.nv.constant0.triton_poi_fused_add_relu_threshold_backward_1:
	.zero		556
